//
// Generated by NVIDIA NVVM Compiler
//
// Compiler Build ID: CL-36424714
// Cuda compilation tools, release 13.0, V13.0.88
// Based on NVVM 20.0.0
//

.version 9.0
.target sm_100
.address_size 64

	// .globl	_Z10scan_blockPiS_S_i
// _ZZ10scan_blockPiS_S_iE4temp has been demoted

.visible .entry _Z10scan_blockPiS_S_i(
	.param .u64 .ptr .align 1 _Z10scan_blockPiS_S_i_param_0,
	.param .u64 .ptr .align 1 _Z10scan_blockPiS_S_i_param_1,
	.param .u64 .ptr .align 1 _Z10scan_blockPiS_S_i_param_2,
	.param .u32 _Z10scan_blockPiS_S_i_param_3
)
{
	.reg .pred 	%p<9>;
	.reg .b32 	%r<28>;
	.reg .b64 	%rd<13>;
	// demoted variable
	.shared .align 4 .b8 _ZZ10scan_blockPiS_S_iE4temp[16];
	ld.param.u64 	%rd5, [_Z10scan_blockPiS_S_i_param_0];
	ld.param.u64 	%rd3, [_Z10scan_blockPiS_S_i_param_1];
	ld.param.u64 	%rd4, [_Z10scan_blockPiS_S_i_param_2];
	ld.param.u32 	%r6, [_Z10scan_blockPiS_S_i_param_3];
	cvta.to.global.u64 	%rd6, %rd5;
	mov.u32 	%r7, %ntid.x;
	mov.u32 	%r1, %ctaid.x;
	mov.u32 	%r2, %tid.x;
	mad.lo.s32 	%r8, %r7, %r1, %r2;
	shl.b32 	%r3, %r8, 1;
	setp.ge.s32 	%p1, %r3, %r6;
	mul.wide.s32 	%rd7, %r3, 4;
	add.s64 	%rd1, %rd6, %rd7;
	shl.b32 	%r9, %r2, 3;
	mov.u32 	%r10, _ZZ10scan_blockPiS_S_iE4temp;
	add.s32 	%r4, %r10, %r9;
	@%p1 bra 	$L__BB0_2;
	ld.global.u32 	%r11, [%rd1];
	st.shared.u32 	[%r4], %r11;
$L__BB0_2:
	add.s32 	%r5, %r3, 1;
	setp.ge.s32 	%p2, %r5, %r6;
	@%p2 bra 	$L__BB0_4;
	ld.global.u32 	%r12, [%rd1+4];
	st.shared.u32 	[%r4+4], %r12;
$L__BB0_4:
	bar.sync 	0;
	setp.gt.u32 	%p3, %r2, 1;
	@%p3 bra 	$L__BB0_6;
	ld.shared.u32 	%r13, [%r4];
	ld.shared.u32 	%r14, [%r4+4];
	add.s32 	%r15, %r14, %r13;
	st.shared.u32 	[%r4+4], %r15;
$L__BB0_6:
	bar.sync 	0;
	setp.ne.s32 	%p4, %r2, 0;
	@%p4 bra 	$L__BB0_8;
	ld.shared.u32 	%r16, [_ZZ10scan_blockPiS_S_iE4temp+4];
	ld.shared.u32 	%r17, [_ZZ10scan_blockPiS_S_iE4temp+12];
	add.s32 	%r18, %r17, %r16;
	cvta.to.global.u64 	%rd8, %rd4;
	mul.wide.u32 	%rd9, %r1, 4;
	add.s64 	%rd10, %rd8, %rd9;
	st.global.u32 	[%rd10], %r18;
	mov.b32 	%r19, 0;
	st.shared.u32 	[_ZZ10scan_blockPiS_S_iE4temp+12], %r19;
$L__BB0_8:
	setp.ne.s32 	%p5, %r2, 0;
	bar.sync 	0;
	@%p5 bra 	$L__BB0_10;
	ld.shared.u32 	%r20, [_ZZ10scan_blockPiS_S_iE4temp+12];
	ld.shared.u32 	%r21, [_ZZ10scan_blockPiS_S_iE4temp+4];
	add.s32 	%r22, %r21, %r20;
	st.shared.u32 	[_ZZ10scan_blockPiS_S_iE4temp+12], %r22;
	st.shared.u32 	[_ZZ10scan_blockPiS_S_iE4temp+4], %r20;
$L__BB0_10:
	setp.gt.u32 	%p6, %r2, 1;
	bar.sync 	0;
	@%p6 bra 	$L__BB0_12;
	ld.shared.u32 	%r23, [%r4+4];
	ld.shared.u32 	%r24, [%r4];
	add.s32 	%r25, %r24, %r23;
	st.shared.u32 	[%r4+4], %r25;
	st.shared.u32 	[%r4], %r23;
$L__BB0_12:
	setp.ge.s32 	%p7, %r3, %r6;
	bar.sync 	0;
	cvta.to.global.u64 	%rd11, %rd3;
	add.s64 	%rd2, %rd11, %rd7;
	@%p7 bra 	$L__BB0_14;
	ld.shared.u32 	%r26, [%r4];
	st.global.u32 	[%rd2], %r26;
$L__BB0_14:
	setp.ge.s32 	%p8, %r5, %r6;
	@%p8 bra 	$L__BB0_16;
	ld.shared.u32 	%r27, [%r4+4];
	st.global.u32 	[%rd2+4], %r27;
$L__BB0_16:
	ret;

}
	// .globl	_Z10add_kernelPiS_i
.visible .entry _Z10add_kernelPiS_i(
	.param .u64 .ptr .align 1 _Z10add_kernelPiS_i_param_0,
	.param .u64 .ptr .align 1 _Z10add_kernelPiS_i_param_1,
	.param .u32 _Z10add_kernelPiS_i_param_2
)
{
	.reg .pred 	%p<3>;
	.reg .b32 	%r<14>;
	.reg .b64 	%rd<9>;

	ld.param.u64 	%rd3, [_Z10add_kernelPiS_i_param_0];
	ld.param.u64 	%rd4, [_Z10add_kernelPiS_i_param_1];
	ld.param.u32 	%r2, [_Z10add_kernelPiS_i_param_2];
	cvta.to.global.u64 	%rd5, %rd3;
	cvta.to.global.u64 	%rd6, %rd4;
	mov.u32 	%r3, %ntid.x;
	mov.u32 	%r4, %ctaid.x;
	mov.u32 	%r5, %tid.x;
	mad.lo.s32 	%r6, %r3, %r4, %r5;
	shl.b32 	%r1, %r6, 1;
	setp.ge.s32 	%p1, %r1, %r2;
	mul.wide.u32 	%rd7, %r4, 4;
	add.s64 	%rd1, %rd6, %rd7;
	mul.wide.s32 	%rd8, %r1, 4;
	add.s64 	%rd2, %rd5, %rd8;
	@%p1 bra 	$L__BB1_2;
	ld.global.u32 	%r7, [%rd1];
	ld.global.u32 	%r8, [%rd2];
	add.s32 	%r9, %r8, %r7;
	st.global.u32 	[%rd2], %r9;
$L__BB1_2:
	add.s32 	%r10, %r1, 1;
	setp.ge.s32 	%p2, %r10, %r2;
	@%p2 bra 	$L__BB1_4;
	ld.global.u32 	%r11, [%rd1];
	ld.global.u32 	%r12, [%rd2+4];
	add.s32 	%r13, %r12, %r11;
	st.global.u32 	[%rd2+4], %r13;
$L__BB1_4:
	ret;

}


// ===== COMPILED SASS (sm_100) =====

	.target	sm_100

	.elftype	@"ET_EXEC"


//--------------------- .note.nv.tkinfo           --------------------------
	.section	.note.nv.tkinfo,"",@"SHT_NOTE"
	.sectionflags	@"SHF_NOTE_NV_TKINFO"
	.tkinfo
        /*0018*/ 	.word	0x00000002
        /*0030*/ 	.string	""
        /*0030*/ 	.string	"ptxas"
        /*0030*/ 	.string	"Cuda compilation tools, release 13.0, V13.0.88"
        /*0030*/ 	.string	"Build cuda_13.0.r13.0/compiler.36424714_0"
        /*0030*/ 	.string	"-arch sm_100 -m 64 "



//--------------------- .note.nv.cuinfo           --------------------------
	.section	.note.nv.cuinfo,"",@"SHT_NOTE"
	.sectionflags	@"SHF_NOTE_NV_CUINFO"
        /*0018*/ 	.short	0x0002
        /*001a*/ 	.short	0x0064
        /*001c*/ 	.short	0x0082
	.zero		2


//--------------------- .nv.info                  --------------------------
	.section	.nv.info,"",@"SHT_CUDA_INFO"
	.align	4


	//----- nvinfo : EIATTR_REGCOUNT
	.align		4
        /*0000*/ 	.byte	0x04, 0x2f
        /*0002*/ 	.short	(.L_1 - .L_0)
	.align		4
.L_0:
        /*0004*/ 	.word	index@(_Z10scan_blockPiS_S_i)
        /*0008*/ 	.word	0x00000010


	//----- nvinfo : EIATTR_FRAME_SIZE
	.align		4
.L_1:
        /*000c*/ 	.byte	0x04, 0x11
        /*000e*/ 	.short	(.L_3 - .L_2)
	.align		4
.L_2:
        /*0010*/ 	.word	index@(_Z10scan_blockPiS_S_i)
        /*0014*/ 	.word	0x00000000


	//----- nvinfo : EIATTR_REGCOUNT
	.align		4
.L_3:
        /*0018*/ 	.byte	0x04, 0x2f
        /*001a*/ 	.short	(.L_5 - .L_4)
	.align		4
.L_4:
        /*001c*/ 	.word	index@(_Z10add_kernelPiS_i)
        /*0020*/ 	.word	0x0000000c


	//----- nvinfo : EIATTR_FRAME_SIZE
	.align		4
.L_5:
        /*0024*/ 	.byte	0x04, 0x11
        /*0026*/ 	.short	(.L_7 - .L_6)
	.align		4
.L_6:
        /*0028*/ 	.word	index@(_Z10add_kernelPiS_i)
        /*002c*/ 	.word	0x00000000


	//----- nvinfo : EIATTR_MIN_STACK_SIZE
	.align		4
.L_7:
        /*0030*/ 	.byte	0x04, 0x12
        /*0032*/ 	.short	(.L_9 - .L_8)
	.align		4
.L_8:
        /*0034*/ 	.word	index@(_Z10add_kernelPiS_i)
        /*0038*/ 	.word	0x00000000


	//----- nvinfo : EIATTR_MIN_STACK_SIZE
	.align		4
.L_9:
        /*003c*/ 	.byte	0x04, 0x12
        /*003e*/ 	.short	(.L_11 - .L_10)
	.align		4
.L_10:
        /*0040*/ 	.word	index@(_Z10scan_blockPiS_S_i)
        /*0044*/ 	.word	0x00000000
.L_11:


//--------------------- .nv.compat                --------------------------
	.section	.nv.compat,"",@"SHT_CUDA_COMPAT_INFO"
	.align	4
        /*0000*/ 	.byte	0x02, 0x09, 0x00, 0x00, 0x02, 0x02, 0x01, 0x00, 0x02, 0x05, 0x05, 0x00, 0x03, 0x07, 0x01, 0x01
        /*0010*/ 	.byte	0x02, 0x03, 0x00, 0x00, 0x02, 0x06, 0x01, 0x00, 0x04, 0x0b, 0x08, 0x00, 0x09, 0x00, 0x00, 0x00
        /*0020*/ 	.byte	0x00, 0x00, 0x00, 0x00


//--------------------- .nv.info._Z10add_kernelPiS_i --------------------------
	.section	.nv.info._Z10add_kernelPiS_i,"",@"SHT_CUDA_INFO"
	.sectionflags	@""
	.align	4


	//----- nvinfo : EIATTR_CUDA_API_VERSION
	.align		4
        /*0000*/ 	.byte	0x04, 0x37
        /*0002*/ 	.short	(.L_13 - .L_12)
.L_12:
        /*0004*/ 	.word	0x00000082


	//----- nvinfo : EIATTR_KPARAM_INFO
	.align		4
.L_13:
        /*0008*/ 	.byte	0x04, 0x17
        /*000a*/ 	.short	(.L_15 - .L_14)
.L_14:
        /*000c*/ 	.word	0x00000000
        /*0010*/ 	.short	0x0002
        /*0012*/ 	.short	0x0010
        /*0014*/ 	.byte	0x00, 0xf0, 0x11, 0x00


	//----- nvinfo : EIATTR_KPARAM_INFO
	.align		4
.L_15:
        /*0018*/ 	.byte	0x04, 0x17
        /*001a*/ 	.short	(.L_17 - .L_16)
.L_16:
        /*001c*/ 	.word	0x00000000
        /*0020*/ 	.short	0x0001
        /*0022*/ 	.short	0x0008
        /*0024*/ 	.byte	0x00, 0xf5, 0x21, 0x00


	//----- nvinfo : EIATTR_KPARAM_INFO
	.align		4
.L_17:
        /*0028*/ 	.byte	0x04, 0x17
        /*002a*/ 	.short	(.L_19 - .L_18)
.L_18:
        /*002c*/ 	.word	0x00000000
        /*0030*/ 	.short	0x0000
        /*0032*/ 	.short	0x0000
        /*0034*/ 	.byte	0x00, 0xf5, 0x21, 0x00


	//----- nvinfo : EIATTR_SPARSE_MMA_MASK
	.align		4
.L_19:
        /*0038*/ 	.byte	0x03, 0x50
        /*003a*/ 	.short	0x0000


	//----- nvinfo : EIATTR_MAXREG_COUNT
	.align		4
        /*003c*/ 	.byte	0x03, 0x1b
        /*003e*/ 	.short	0x00ff


	//----- nvinfo : EIATTR_MERCURY_ISA_VERSION
	.align		4
        /*0040*/ 	.byte	0x03, 0x5f
        /*0042*/ 	.short	0x0101


	//----- nvinfo : EIATTR_VRC_CTA_INIT_COUNT
	.align		4
        /*0044*/ 	.byte	0x02, 0x4a
	.zero		1
	.zero		1


	//----- nvinfo : EIATTR_EXIT_INSTR_OFFSETS
	.align		4
        /*0048*/ 	.byte	0x04, 0x1c
        /*004a*/ 	.short	(.L_21 - .L_20)


	//   ....[0]....
.L_20:
        /*004c*/ 	.word	0x00000160


	//   ....[1]....
        /*0050*/ 	.word	0x000001b0


	//----- nvinfo : EIATTR_CRS_STACK_SIZE
	.align		4
.L_21:
        /*0054*/ 	.byte	0x04, 0x1e
        /*0056*/ 	.short	(.L_23 - .L_22)
.L_22:
        /*0058*/ 	.word	0x00000000


	//----- nvinfo : EIATTR_CBANK_PARAM_SIZE
	.align		4
.L_23:
        /*005c*/ 	.byte	0x03, 0x19
        /*005e*/ 	.short	0x0014


	//----- nvinfo : EIATTR_PARAM_CBANK
	.align		4
        /*0060*/ 	.byte	0x04, 0x0a
        /*0062*/ 	.short	(.L_25 - .L_24)
	.align		4
.L_24:
        /*0064*/ 	.word	index@(.nv.constant0._Z10add_kernelPiS_i)
        /*0068*/ 	.short	0x0380
        /*006a*/ 	.short	0x0014


	//----- nvinfo : EIATTR_SW_WAR
	.align		4
.L_25:
        /*006c*/ 	.byte	0x04, 0x36
        /*006e*/ 	.short	(.L_27 - .L_26)
.L_26:
        /*0070*/ 	.word	0x00000008
.L_27:


//--------------------- .nv.info._Z10scan_blockPiS_S_i --------------------------
	.section	.nv.info._Z10scan_blockPiS_S_i,"",@"SHT_CUDA_INFO"
	.sectionflags	@""
	.align	4


	//----- nvinfo : EIATTR_CUDA_API_VERSION
	.align		4
        /*0000*/ 	.byte	0x04, 0x37
        /*0002*/ 	.short	(.L_29 - .L_28)
.L_28:
        /*0004*/ 	.word	0x00000082


	//----- nvinfo : EIATTR_KPARAM_INFO
	.align		4
.L_29:
        /*0008*/ 	.byte	0x04, 0x17
        /*000a*/ 	.short	(.L_31 - .L_30)
.L_30:
        /*000c*/ 	.word	0x00000000
        /*0010*/ 	.short	0x0003
        /*0012*/ 	.short	0x0018
        /*0014*/ 	.byte	0x00, 0xf0, 0x11, 0x00


	//----- nvinfo : EIATTR_KPARAM_INFO
	.align		4
.L_31:
        /*0018*/ 	.byte	0x04, 0x17
        /*001a*/ 	.short	(.L_33 - .L_32)
.L_32:
        /*001c*/ 	.word	0x00000000
        /*0020*/ 	.short	0x0002
        /*0022*/ 	.short	0x0010
        /*0024*/ 	.byte	0x00, 0xf5, 0x21, 0x00


	//----- nvinfo : EIATTR_KPARAM_INFO
	.align		4
.L_33:
        /*0028*/ 	.byte	0x04, 0x17
        /*002a*/ 	.short	(.L_35 - .L_34)
.L_34:
        /*002c*/ 	.word	0x00000000
        /*0030*/ 	.short	0x0001
        /*0032*/ 	.short	0x0008
        /*0034*/ 	.byte	0x00, 0xf5, 0x21, 0x00


	//----- nvinfo : EIATTR_KPARAM_INFO
	.align		4
.L_35:
        /*0038*/ 	.byte	0x04, 0x17
        /*003a*/ 	.short	(.L_37 - .L_36)
.L_36:
        /*003c*/ 	.word	0x00000000
        /*0040*/ 	.short	0x0000
        /*0042*/ 	.short	0x0000
        /*0044*/ 	.byte	0x00, 0xf5, 0x21, 0x00


	//----- nvinfo : EIATTR_SPARSE_MMA_MASK
	.align		4
.L_37:
        /*0048*/ 	.byte	0x03, 0x50
        /*004a*/ 	.short	0x0000


	//----- nvinfo : EIATTR_MAXREG_COUNT
	.align		4
        /*004c*/ 	.byte	0x03, 0x1b
        /*004e*/ 	.short	0x00ff


	//----- nvinfo : EIATTR_NUM_BARRIERS
	.align		4
        /*0050*/ 	.byte	0x02, 0x4c
        /*0052*/ 	.byte	0x01
	.zero		1


	//----- nvinfo : EIATTR_MERCURY_ISA_VERSION
	.align		4
        /*0054*/ 	.byte	0x03, 0x5f
        /*0056*/ 	.short	0x0101


	//----- nvinfo : EIATTR_VRC_CTA_INIT_COUNT
	.align		4
        /*0058*/ 	.byte	0x02, 0x4a
	.zero		1
	.zero		1


	//----- nvinfo : EIATTR_EXIT_INSTR_OFFSETS
	.align		4
        /*005c*/ 	.byte	0x04, 0x1c
        /*005e*/ 	.short	(.L_39 - .L_38)


	//   ....[0]....
.L_38:
        /*0060*/ 	.word	0x00000330


	//   ....[1]....
        /*0064*/ 	.word	0x00000360


	//----- nvinfo : EIATTR_CBANK_PARAM_SIZE
	.align		4
.L_39:
        /*0068*/ 	.byte	0x03, 0x19
        /*006a*/ 	.short	0x001c


	//----- nvinfo : EIATTR_PARAM_CBANK
	.align		4
        /*006c*/ 	.byte	0x04, 0x0a
        /*006e*/ 	.short	(.L_41 - .L_40)
	.align		4
.L_40:
        /*0070*/ 	.word	index@(.nv.constant0._Z10scan_blockPiS_S_i)
        /*0074*/ 	.short	0x0380
        /*0076*/ 	.short	0x001c


	//----- nvinfo : EIATTR_SW_WAR
	.align		4
.L_41:
        /*0078*/ 	.byte	0x04, 0x36
        /*007a*/ 	.short	(.L_43 - .L_42)
.L_42:
        /*007c*/ 	.word	0x00000008
.L_43:


//--------------------- .nv.callgraph             --------------------------
	.section	.nv.callgraph,"",@"SHT_CUDA_CALLGRAPH"
	.align	4
	.sectionentsize	8
	.align		4
        /*0000*/ 	.word	0x00000000
	.align		4
        /*0004*/ 	.word	0xffffffff
	.align		4
        /*0008*/ 	.word	0x00000000
	.align		4
        /*000c*/ 	.word	0xfffffffe
	.align		4
        /*0010*/ 	.word	0x00000000
	.align		4
        /*0014*/ 	.word	0xfffffffd
	.align		4
        /*0018*/ 	.word	0x00000000
	.align		4
        /*001c*/ 	.word	0xfffffffc


//--------------------- .text._Z10add_kernelPiS_i --------------------------
	.section	.text._Z10add_kernelPiS_i,"ax",@progbits
	.align	128
        .global         _Z10add_kernelPiS_i
        .type           _Z10add_kernelPiS_i,@function
        .size           _Z10add_kernelPiS_i,(.L_x_4 - _Z10add_kernelPiS_i)
        .other          _Z10add_kernelPiS_i,@"STO_CUDA_ENTRY STV_DEFAULT"
_Z10add_kernelPiS_i:
.text._Z10add_kernelPiS_i:
[----:B------:R-:W-:Y:S01]  /*0000*/  LDC R1, c[0x0][0x37c] ;  /* 0x0000df00ff017b82 */ /* 0x000fe20000000800 */
[----:B------:R-:W0:Y:S01]  /*0010*/  S2R R9, SR_CTAID.X ;  /* 0x0000000000097919 */ /* 0x000e220000002500 */
[----:B------:R-:W1:Y:S06]  /*0020*/  LDCU UR4, c[0x0][0x360] ;  /* 0x00006c00ff0477ac */ /* 0x000e6c0008000800 */
[----:B------:R-:W0:Y:S01]  /*0030*/  LDC.64 R2, c[0x0][0x388] ;  /* 0x0000e200ff027b82 */ /* 0x000e220000000a00 */
[----:B------:R-:W-:Y:S01]  /*0040*/  BSSY.RECONVERGENT B0, `(.L_x_0) ;  /* 0x0000011000007945 */ /* 0x000fe20003800200 */
[----:B------:R-:W1:Y:S01]  /*0050*/  S2R R0, SR_TID.X ;  /* 0x0000000000007919 */ /* 0x000e620000002100 */
[----:B------:R-:W2:Y:S05]  /*0060*/  LDCU UR6, c[0x0][0x390] ;  /* 0x00007200ff0677ac */ /* 0x000eaa0008000800 */
[----:B------:R-:W3:Y:S01]  /*0070*/  LDC.64 R4, c[0x0][0x380] ;  /* 0x0000e000ff047b82 */ /* 0x000ee20000000a00 */
[----:B0-----:R-:W-:-:S04]  /*0080*/  IMAD.WIDE.U32 R2, R9, 0x4, R2 ;  /* 0x0000000409027825 */ /* 0x001fc800078e0002 */
[----:B-1----:R-:W-:Y:S01]  /*0090*/  IMAD R0, R9, UR4, R0 ;  /* 0x0000000409007c24 */ /* 0x002fe2000f8e0200 */
[----:B------:R-:W0:Y:S04]  /*00a0*/  LDCU.64 UR4, c[0x0][0x358] ;  /* 0x00006b00ff0477ac */ /* 0x000e280008000a00 */
[----:B------:R-:W-:-:S04]  /*00b0*/  SHF.L.U32 R7, R0, 0x1, RZ ;  /* 0x0000000100077819 */ /* 0x000fc800000006ff */
[C---:B--2---:R-:W-:Y:S01]  /*00c0*/  ISETP.GE.AND P0, PT, R7.reuse, UR6, PT ;  /* 0x0000000607007c0c */ /* 0x044fe2000bf06270 */
[C---:B---3--:R-:W-:Y:S01]  /*00d0*/  IMAD.WIDE R4, R7.reuse, 0x4, R4 ;  /* 0x0000000407047825 */ /* 0x048fe200078e0204 */
[----:B------:R-:W-:-:S04]  /*00e0*/  IADD3 R0, PT, PT, R7, 0x1, RZ ;  /* 0x0000000107007810 */ /* 0x000fc80007ffe0ff */
[----:B------:R-:W-:-:S07]  /*00f0*/  ISETP.GE.AND P1, PT, R0, UR6, PT ;  /* 0x0000000600007c0c */ /* 0x000fce000bf26270 */
[----:B0-----:R-:W-:Y:S06]  /*0100*/  @P0 BRA `(.L_x_1) ;  /* 0x0000000000100947 */ /* 0x001fec0003800000 */
[----:B------:R-:W2:Y:S04]  /*0110*/  LDG.E R0, desc[UR4][R2.64] ;  /* 0x0000000402007981 */ /* 0x000ea8000c1e1900 */
[----:B------:R-:W2:Y:S02]  /*0120*/  LDG.E R7, desc[UR4][R4.64] ;  /* 0x0000000404077981 */ /* 0x000ea4000c1e1900 */
[----:B--2---:R-:W-:-:S05]  /*0130*/  IADD3 R7, PT, PT, R0, R7, RZ ;  /* 0x0000000700077210 */ /* 0x004fca0007ffe0ff */
[----:B------:R0:W-:Y:S02]  /*0140*/  STG.E desc[UR4][R4.64], R7 ;  /* 0x0000000704007986 */ /* 0x0001e4000c101904 */
.L_x_1:
[----:B------:R-:W-:Y:S05]  /*0150*/  BSYNC.RECONVERGENT B0 ;  /* 0x0000000000007941 */ /* 0x000fea0003800200 */
.L_x_0:
[----:B------:R-:W-:Y:S05]  /*0160*/  @P1 EXIT ;  /* 0x000000000000194d */ /* 0x000fea0003800000 */
[----:B------:R-:W2:Y:S04]  /*0170*/  LDG.E R2, desc[UR4][R2.64] ;  /* 0x0000000402027981 */ /* 0x000ea8000c1e1900 */
[----:B0-----:R-:W2:Y:S02]  /*0180*/  LDG.E R7, desc[UR4][R4.64+0x4] ;  /* 0x0000040404077981 */ /* 0x001ea4000c1e1900 */
[----:B--2---:R-:W-:-:S05]  /*0190*/  IADD3 R7, PT, PT, R2, R7, RZ ;  /* 0x0000000702077210 */ /* 0x004fca0007ffe0ff */
[----:B------:R-:W-:Y:S01]  /*01a0*/  STG.E desc[UR4][R4.64+0x4], R7 ;  /* 0x0000040704007986 */ /* 0x000fe2000c101904 */
[----:B------:R-:W-:Y:S05]  /*01b0*/  EXIT ;  /* 0x000000000000794d */ /* 0x000fea0003800000 */
.L_x_2:
[----:B------:R-:W-:-:S00]  /*01c0*/  BRA `(.L_x_2) ;  /* 0xfffffffc00fc7947 */ /* 0x000fc0000383ffff */
[----:B------:R-:W-:-:S00]  /*01d0*/  NOP ;  /* 0x0000000000007918 */ /* 0x000fc00000000000 */
        /* <DEDUP_REMOVED lines=10> */
.L_x_4:


//--------------------- .text._Z10scan_blockPiS_S_i --------------------------
	.section	.text._Z10scan_blockPiS_S_i,"ax",@progbits
	.align	128
        .global         _Z10scan_blockPiS_S_i
        .type           _Z10scan_blockPiS_S_i,@function
        .size           _Z10scan_blockPiS_S_i,(.L_x_5 - _Z10scan_blockPiS_S_i)
        .other          _Z10scan_blockPiS_S_i,@"STO_CUDA_ENTRY STV_DEFAULT"
_Z10scan_blockPiS_S_i:
.text._Z10scan_blockPiS_S_i:
[----:B------:R-:W-:Y:S01]  /*0000*/  LDC R1, c[0x0][0x37c] ;  /* 0x0000df00ff017b82 */ /* 0x000fe20000000800 */
[----:B------:R-:W0:Y:S01]  /*0010*/  S2R R6, SR_TID.X ;  /* 0x0000000000067919 */ /* 0x000e220000002100 */
[----:B------:R-:W0:Y:S06]  /*0020*/  LDCU UR4, c[0x0][0x360] ;  /* 0x00006c00ff0477ac */ /* 0x000e2c0008000800 */
[----:B------:R-:W1:Y:S01]  /*0030*/  LDC.64 R2, c[0x0][0x380] ;  /* 0x0000e000ff027b82 */ /* 0x000e620000000a00 */
[----:B------:R-:W0:Y:S01]  /*0040*/  S2R R11, SR_CTAID.X ;  /* 0x00000000000b7919 */ /* 0x000e220000002500 */
[----:B------:R-:W2:Y:S01]  /*0050*/  LDCU UR5, c[0x0][0x398] ;  /* 0x00007300ff0577ac */ /* 0x000ea20008000800 */
[----:B------:R-:W3:Y:S01]  /*0060*/  LDCU.64 UR6, c[0x0][0x358] ;  /* 0x00006b00ff0677ac */ /* 0x000ee20008000a00 */
[----:B0-----:R-:W-:-:S04]  /*0070*/  IMAD R0, R11, UR4, R6 ;  /* 0x000000040b007c24 */ /* 0x001fc8000f8e0206 */
[----:B------:R-:W-:-:S04]  /*0080*/  IMAD.SHL.U32 R0, R0, 0x2, RZ ;  /* 0x0000000200007824 */ /* 0x000fc800078e00ff */
[C---:B-1----:R-:W-:Y:S01]  /*0090*/  IMAD.WIDE R2, R0.reuse, 0x4, R2 ;  /* 0x0000000400027825 */ /* 0x042fe200078e0202 */
[C---:B------:R-:W-:Y:S02]  /*00a0*/  IADD3 R4, PT, PT, R0.reuse, 0x1, RZ ;  /* 0x0000000100047810 */ /* 0x040fe40007ffe0ff */
[----:B--2---:R-:W-:Y:S02]  /*00b0*/  ISETP.GE.AND P0, PT, R0, UR5, PT ;  /* 0x0000000500007c0c */ /* 0x004fe4000bf06270 */
[----:B------:R-:W-:-:S11]  /*00c0*/  ISETP.GE.AND P1, PT, R4, UR5, PT ;  /* 0x0000000504007c0c */ /* 0x000fd6000bf26270 */
[----:B---3--:R-:W2:Y:S04]  /*00d0*/  @!P0 LDG.E R5, desc[UR6][R2.64] ;  /* 0x0000000602058981 */ /* 0x008ea8000c1e1900 */
[----:B------:R0:W3:Y:S01]  /*00e0*/  @!P1 LDG.E R7, desc[UR6][R2.64+0x4] ;  /* 0x0000040602079981 */ /* 0x0000e2000c1e1900 */
[----:B------:R-:W1:Y:S01]  /*00f0*/  S2UR UR5, SR_CgaCtaId ;  /* 0x00000000000579c3 */ /* 0x000e620000008800 */
[----:B------:R-:W-:Y:S01]  /*0100*/  UMOV UR4, 0x400 ;  /* 0x0000040000047882 */ /* 0x000fe20000000000 */
[C---:B------:R-:W-:Y:S02]  /*0110*/  ISETP.GT.U32.AND P2, PT, R6.reuse, 0x1, PT ;  /* 0x000000010600780c */ /* 0x040fe40003f44070 */
[----:B------:R-:W-:-:S13]  /*0120*/  ISETP.NE.AND P3, PT, R6, RZ, PT ;  /* 0x000000ff0600720c */ /* 0x000fda0003f65270 */
[----:B0-----:R-:W0:Y:S01]  /*0130*/  @!P3 LDC.64 R2, c[0x0][0x390] ;  /* 0x0000e400ff02bb82 */ /* 0x001e220000000a00 */
[----:B-1----:R-:W-:-:S06]  /*0140*/  ULEA UR4, UR5, UR4, 0x18 ;  /* 0x0000000405047291 */ /* 0x002fcc000f8ec0ff */
[----:B------:R-:W-:Y:S01]  /*0150*/  LEA R4, R6, UR4, 0x3 ;  /* 0x0000000406047c11 */ /* 0x000fe2000f8e18ff */
[----:B0-----:R-:W-:-:S04]  /*0160*/  @!P3 IMAD.WIDE.U32 R2, R11, 0x4, R2 ;  /* 0x000000040b02b825 */ /* 0x001fc800078e0002 */
[----:B--2---:R-:W-:Y:S04]  /*0170*/  @!P0 STS [R4], R5 ;  /* 0x0000000504008388 */ /* 0x004fe80000000800 */
[----:B---3--:R-:W-:Y:S01]  /*0180*/  @!P1 STS [R4+0x4], R7 ;  /* 0x0000040704009388 */ /* 0x008fe20000000800 */
[----:B------:R-:W-:Y:S06]  /*0190*/  BAR.SYNC.DEFER_BLOCKING 0x0 ;  /* 0x0000000000007b1d */ /* 0x000fec0000010000 */
[----:B------:R-:W0:Y:S02]  /*01a0*/  @!P2 LDS.64 R8, [R4] ;  /* 0x000000000408a984 */ /* 0x000e240000000a00 */
[----:B0-----:R-:W-:-:S05]  /*01b0*/  @!P2 IMAD.IADD R9, R8, 0x1, R9 ;  /* 0x000000010809a824 */ /* 0x001fca00078e0209 */
[----:B------:R-:W-:Y:S01]  /*01c0*/  @!P2 STS [R4+0x4], R9 ;  /* 0x000004090400a388 */ /* 0x000fe20000000800 */
[----:B------:R-:W-:Y:S06]  /*01d0*/  BAR.SYNC.DEFER_BLOCKING 0x0 ;  /* 0x0000000000007b1d */ /* 0x000fec0000010000 */
[----:B------:R-:W-:Y:S04]  /*01e0*/  @!P3 LDS R6, [UR4+0x4] ;  /* 0x00000404ff06b984 */ /* 0x000fe80008000800 */
[----:B------:R-:W0:Y:S04]  /*01f0*/  @!P3 LDS R13, [UR4+0xc] ;  /* 0x00000c04ff0db984 */ /* 0x000e280008000800 */
[----:B------:R-:W-:Y:S01]  /*0200*/  @!P3 STS [UR4+0xc], RZ ;  /* 0x00000cffff00b988 */ /* 0x000fe20008000804 */
[----:B0-----:R-:W-:-:S05]  /*0210*/  @!P3 IADD3 R5, PT, PT, R6, R13, RZ ;  /* 0x0000000d0605b210 */ /* 0x001fca0007ffe0ff */
[----:B------:R0:W-:Y:S01]  /*0220*/  @!P3 STG.E desc[UR6][R2.64], R5 ;  /* 0x000000050200b986 */ /* 0x0001e2000c101906 */
[----:B------:R-:W-:Y:S08]  /*0230*/  BAR.SYNC.DEFER_BLOCKING 0x0 ;  /* 0x0000000000007b1d */ /* 0x000ff00000010000 */
[----:B0-----:R-:W0:Y:S01]  /*0240*/  LDC.64 R2, c[0x0][0x388] ;  /* 0x0000e200ff027b82 */ /* 0x001e220000000a00 */
[----:B------:R-:W-:Y:S04]  /*0250*/  @!P3 LDS R7, [UR4+0x4] ;  /* 0x00000404ff07b984 */ /* 0x000fe80008000800 */
[----:B------:R-:W1:Y:S01]  /*0260*/  @!P3 LDS R6, [UR4+0xc] ;  /* 0x00000c04ff06b984 */ /* 0x000e620008000800 */
[----:B0-----:R-:W-:-:S04]  /*0270*/  IMAD.WIDE R2, R0, 0x4, R2 ;  /* 0x0000000400027825 */ /* 0x001fc800078e0202 */
[----:B-1----:R-:W-:Y:S01]  /*0280*/  @!P3 IMAD.IADD R7, R6, 0x1, R7 ;  /* 0x000000010607b824 */ /* 0x002fe200078e0207 */
[----:B------:R-:W-:Y:S04]  /*0290*/  @!P3 STS [UR4+0x4], R6 ;  /* 0x00000406ff00b988 */ /* 0x000fe80008000804 */
[----:B------:R-:W-:Y:S01]  /*02a0*/  @!P3 STS [UR4+0xc], R7 ;  /* 0x00000c07ff00b988 */ /* 0x000fe20008000804 */
[----:B------:R-:W-:Y:S06]  /*02b0*/  BAR.SYNC.DEFER_BLOCKING 0x0 ;  /* 0x0000000000007b1d */ /* 0x000fec0000010000 */
[----:B------:R-:W0:Y:S02]  /*02c0*/  @!P2 LDS.64 R8, [R4] ;  /* 0x000000000408a984 */ /* 0x000e240000000a00 */
[----:B0-----:R-:W-:Y:S01]  /*02d0*/  @!P2 IADD3 R11, PT, PT, R9, R8, RZ ;  /* 0x00000008090ba210 */ /* 0x001fe20007ffe0ff */
[----:B------:R-:W-:-:S05]  /*02e0*/  IMAD.MOV.U32 R10, RZ, RZ, R9 ;  /* 0x000000ffff0a7224 */ /* 0x000fca00078e0009 */
[----:B------:R-:W-:Y:S01]  /*02f0*/  @!P2 STS.64 [R4], R10 ;  /* 0x0000000a0400a388 */ /* 0x000fe20000000a00 */
[----:B------:R-:W-:Y:S06]  /*0300*/  BAR.SYNC.DEFER_BLOCKING 0x0 ;  /* 0x0000000000007b1d */ /* 0x000fec0000010000 */
[----:B------:R-:W0:Y:S04]  /*0310*/  @!P0 LDS R5, [R4] ;  /* 0x0000000004058984 */ /* 0x000e280000000800 */
[----:B0-----:R0:W-:Y:S01]  /*0320*/  @!P0 STG.E desc[UR6][R2.64], R5 ;  /* 0x0000000502008986 */ /* 0x0011e2000c101906 */
[----:B------:R-:W-:Y:S05]  /*0330*/  @P1 EXIT ;  /* 0x000000000000194d */ /* 0x000fea0003800000 */
[----:B0-----:R-:W0:Y:S04]  /*0340*/  LDS R5, [R4+0x4] ;  /* 0x0000040004057984 */ /* 0x001e280000000800 */
[----:B0-----:R-:W-:Y:S01]  /*0350*/  STG.E desc[UR6][R2.64+0x4], R5 ;  /* 0x0000040502007986 */ /* 0x001fe2000c101906 */
[----:B------:R-:W-:Y:S05]  /*0360*/  EXIT ;  /* 0x000000000000794d */ /* 0x000fea0003800000 */
.L_x_3:
        /* <DEDUP_REMOVED lines=9> */
.L_x_5:


//--------------------- .nv.shared.reserved.0     --------------------------
	.section	.nv.shared.reserved.0,"aw",@nobits
	.weak		__nv_reservedSMEM_offset_0_alias
	.size		__nv_reservedSMEM_offset_0_alias, 0, 64
	.other		__nv_reservedSMEM_offset_0_alias,@"STO_CUDA_RESERVED_SHARED STV_DEFAULT"
__nv_reservedSMEM_offset_0_alias:
	.zero		0
	.zero		64


//--------------------- .nv.shared._Z10scan_blockPiS_S_i --------------------------
	.section	.nv.shared._Z10scan_blockPiS_S_i,"aw",@nobits
	.sectionflags	@""
	.align	4
.nv.shared._Z10scan_blockPiS_S_i:
	.zero		1040


//--------------------- .nv.constant0._Z10add_kernelPiS_i --------------------------
	.section	.nv.constant0._Z10add_kernelPiS_i,"a",@progbits
	.sectionflags	@""
	.align	4
.nv.constant0._Z10add_kernelPiS_i:
	.zero		916


//--------------------- .nv.constant0._Z10scan_blockPiS_S_i --------------------------
	.section	.nv.constant0._Z10scan_blockPiS_S_i,"a",@progbits
	.sectionflags	@""
	.align	4
.nv.constant0._Z10scan_blockPiS_S_i:
	.zero		924


//--------------------- SYMBOLS --------------------------

	.type		.nv.reservedSmem.offset0,@object
	.size		.nv.reservedSmem.offset0,0x4
	.type		.nv.reservedSmem.cap,@object
	.size		.nv.reservedSmem.cap,0x4
